//
// Generated by NVIDIA NVVM Compiler
//
// Compiler Build ID: CL-36424714
// Cuda compilation tools, release 13.0, V13.0.88
// Based on NVVM 20.0.0
//

.version 9.0
.target sm_100
.address_size 64

	// .globl	_Z11relu_kernelPKfPfi

.visible .entry _Z11relu_kernelPKfPfi(
	.param .u64 .ptr .align 1 _Z11relu_kernelPKfPfi_param_0,
	.param .u64 .ptr .align 1 _Z11relu_kernelPKfPfi_param_1,
	.param .u32 _Z11relu_kernelPKfPfi_param_2
)
{
	.reg .pred 	%p<2>;
	.reg .b32 	%r<6>;
	.reg .b32 	%f<3>;
	.reg .b64 	%rd<8>;
	.reg .b64 	%fd<3>;

	ld.param.u64 	%rd1, [_Z11relu_kernelPKfPfi_param_0];
	ld.param.u64 	%rd2, [_Z11relu_kernelPKfPfi_param_1];
	ld.param.u32 	%r2, [_Z11relu_kernelPKfPfi_param_2];
	mov.u32 	%r3, %ctaid.x;
	mov.u32 	%r4, %ntid.x;
	mov.u32 	%r5, %tid.x;
	mad.lo.s32 	%r1, %r3, %r4, %r5;
	setp.ge.s32 	%p1, %r1, %r2;
	@%p1 bra 	$L__BB0_2;
	cvta.to.global.u64 	%rd3, %rd1;
	cvta.to.global.u64 	%rd4, %rd2;
	mul.wide.s32 	%rd5, %r1, 4;
	add.s64 	%rd6, %rd3, %rd5;
	ld.global.f32 	%f1, [%rd6];
	cvt.f64.f32 	%fd1, %f1;
	max.f64 	%fd2, %fd1, 0d0000000000000000;
	cvt.rn.f32.f64 	%f2, %fd2;
	add.s64 	%rd7, %rd4, %rd5;
	st.global.f32 	[%rd7], %f2;
$L__BB0_2:
	ret;

}


// ===== COMPILED SASS (sm_100) =====

	.target	sm_100

	.elftype	@"ET_EXEC"


//--------------------- .note.nv.tkinfo           --------------------------
	.section	.note.nv.tkinfo,"",@"SHT_NOTE"
	.sectionflags	@"SHF_NOTE_NV_TKINFO"
	.tkinfo
        /*0018*/ 	.word	0x00000002
        /*0030*/ 	.string	""
        /*0030*/ 	.string	"ptxas"
        /*0030*/ 	.string	"Cuda compilation tools, release 13.0, V13.0.88"
        /*0030*/ 	.string	"Build cuda_13.0.r13.0/compiler.36424714_0"
        /*0030*/ 	.string	"-arch sm_100 -m 64 "



//--------------------- .note.nv.cuinfo           --------------------------
	.section	.note.nv.cuinfo,"",@"SHT_NOTE"
	.sectionflags	@"SHF_NOTE_NV_CUINFO"
        /*0018*/ 	.short	0x0002
        /*001a*/ 	.short	0x0064
        /*001c*/ 	.short	0x0082
	.zero		2


//--------------------- .nv.info                  --------------------------
	.section	.nv.info,"",@"SHT_CUDA_INFO"
	.align	4


	//----- nvinfo : EIATTR_REGCOUNT
	.align		4
        /*0000*/ 	.byte	0x04, 0x2f
        /*0002*/ 	.short	(.L_1 - .L_0)
	.align		4
.L_0:
        /*0004*/ 	.word	index@(_Z11relu_kernelPKfPfi)
        /*0008*/ 	.word	0x00000012


	//----- nvinfo : EIATTR_FRAME_SIZE
	.align		4
.L_1:
        /*000c*/ 	.byte	0x04, 0x11
        /*000e*/ 	.short	(.L_3 - .L_2)
	.align		4
.L_2:
        /*0010*/ 	.word	index@(_Z11relu_kernelPKfPfi)
        /*0014*/ 	.word	0x00000000


	//----- nvinfo : EIATTR_MIN_STACK_SIZE
	.align		4
.L_3:
        /*0018*/ 	.byte	0x04, 0x12
        /*001a*/ 	.short	(.L_5 - .L_4)
	.align		4
.L_4:
        /*001c*/ 	.word	index@(_Z11relu_kernelPKfPfi)
        /*0020*/ 	.word	0x00000000
.L_5:


//--------------------- .nv.compat                --------------------------
	.section	.nv.compat,"",@"SHT_CUDA_COMPAT_INFO"
	.align	4
        /*0000*/ 	.byte	0x02, 0x09, 0x00, 0x00, 0x02, 0x02, 0x01, 0x00, 0x02, 0x05, 0x05, 0x00, 0x03, 0x07, 0x01, 0x01
        /*0010*/ 	.byte	0x02, 0x03, 0x00, 0x00, 0x02, 0x06, 0x01, 0x00, 0x04, 0x0b, 0x08, 0x00, 0x01, 0x00, 0x00, 0x00
        /*0020*/ 	.byte	0x00, 0x00, 0x00, 0x00


//--------------------- .nv.info._Z11relu_kernelPKfPfi --------------------------
	.section	.nv.info._Z11relu_kernelPKfPfi,"",@"SHT_CUDA_INFO"
	.sectionflags	@""
	.align	4


	//----- nvinfo : EIATTR_CUDA_API_VERSION
	.align		4
        /*0000*/ 	.byte	0x04, 0x37
        /*0002*/ 	.short	(.L_7 - .L_6)
.L_6:
        /*0004*/ 	.word	0x00000082


	//----- nvinfo : EIATTR_KPARAM_INFO
	.align		4
.L_7:
        /*0008*/ 	.byte	0x04, 0x17
        /*000a*/ 	.short	(.L_9 - .L_8)
.L_8:
        /*000c*/ 	.word	0x00000000
        /*0010*/ 	.short	0x0002
        /*0012*/ 	.short	0x0010
        /*0014*/ 	.byte	0x00, 0xf0, 0x11, 0x00


	//----- nvinfo : EIATTR_KPARAM_INFO
	.align		4
.L_9:
        /*0018*/ 	.byte	0x04, 0x17
        /*001a*/ 	.short	(.L_11 - .L_10)
.L_10:
        /*001c*/ 	.word	0x00000000
        /*0020*/ 	.short	0x0001
        /*0022*/ 	.short	0x0008
        /*0024*/ 	.byte	0x00, 0xf5, 0x21, 0x00


	//----- nvinfo : EIATTR_KPARAM_INFO
	.align		4
.L_11:
        /*0028*/ 	.byte	0x04, 0x17
        /*002a*/ 	.short	(.L_13 - .L_12)
.L_12:
        /*002c*/ 	.word	0x00000000
        /*0030*/ 	.short	0x0000
        /*0032*/ 	.short	0x0000
        /*0034*/ 	.byte	0x00, 0xf5, 0x21, 0x00


	//----- nvinfo : EIATTR_SPARSE_MMA_MASK
	.align		4
.L_13:
        /*0038*/ 	.byte	0x03, 0x50
        /*003a*/ 	.short	0x0000


	//----- nvinfo : EIATTR_MAXREG_COUNT
	.align		4
        /*003c*/ 	.byte	0x03, 0x1b
        /*003e*/ 	.short	0x00ff


	//----- nvinfo : EIATTR_MERCURY_ISA_VERSION
	.align		4
        /*0040*/ 	.byte	0x03, 0x5f
        /*0042*/ 	.short	0x0101


	//----- nvinfo : EIATTR_VRC_CTA_INIT_COUNT
	.align		4
        /*0044*/ 	.byte	0x02, 0x4a
	.zero		1
	.zero		1


	//----- nvinfo : EIATTR_EXIT_INSTR_OFFSETS
	.align		4
        /*0048*/ 	.byte	0x04, 0x1c
        /*004a*/ 	.short	(.L_15 - .L_14)


	//   ....[0]....
.L_14:
        /*004c*/ 	.word	0x00000070


	//   ....[1]....
        /*0050*/ 	.word	0x000001a0


	//----- nvinfo : EIATTR_CBANK_PARAM_SIZE
	.align		4
.L_15:
        /*0054*/ 	.byte	0x03, 0x19
        /*0056*/ 	.short	0x0014


	//----- nvinfo : EIATTR_PARAM_CBANK
	.align		4
        /*0058*/ 	.byte	0x04, 0x0a
        /*005a*/ 	.short	(.L_17 - .L_16)
	.align		4
.L_16:
        /*005c*/ 	.word	index@(.nv.constant0._Z11relu_kernelPKfPfi)
        /*0060*/ 	.short	0x0380
        /*0062*/ 	.short	0x0014


	//----- nvinfo : EIATTR_SW_WAR
	.align		4
.L_17:
        /*0064*/ 	.byte	0x04, 0x36
        /*0066*/ 	.short	(.L_19 - .L_18)
.L_18:
        /*0068*/ 	.word	0x00000008
.L_19:


//--------------------- .nv.callgraph             --------------------------
	.section	.nv.callgraph,"",@"SHT_CUDA_CALLGRAPH"
	.align	4
	.sectionentsize	8
	.align		4
        /*0000*/ 	.word	0x00000000
	.align		4
        /*0004*/ 	.word	0xffffffff
	.align		4
        /*0008*/ 	.word	0x00000000
	.align		4
        /*000c*/ 	.word	0xfffffffe
	.align		4
        /*0010*/ 	.word	0x00000000
	.align		4
        /*0014*/ 	.word	0xfffffffd
	.align		4
        /*0018*/ 	.word	0x00000000
	.align		4
        /*001c*/ 	.word	0xfffffffc


//--------------------- .text._Z11relu_kernelPKfPfi --------------------------
	.section	.text._Z11relu_kernelPKfPfi,"ax",@progbits
	.align	128
        .global         _Z11relu_kernelPKfPfi
        .type           _Z11relu_kernelPKfPfi,@function
        .size           _Z11relu_kernelPKfPfi,(.L_x_1 - _Z11relu_kernelPKfPfi)
        .other          _Z11relu_kernelPKfPfi,@"STO_CUDA_ENTRY STV_DEFAULT"
_Z11relu_kernelPKfPfi:
.text._Z11relu_kernelPKfPfi:
[----:B------:R-:W-:Y:S01]  /*0000*/  LDC R1, c[0x0][0x37c] ;  /* 0x0000df00ff017b82 */ /* 0x000fe20000000800 */
[----:B------:R-:W0:Y:S07]  /*0010*/  S2R R0, SR_TID.X ;  /* 0x0000000000007919 */ /* 0x000e2e0000002100 */
[----:B------:R-:W0:Y:S01]  /*0020*/  S2UR UR4, SR_CTAID.X ;  /* 0x00000000000479c3 */ /* 0x000e220000002500 */
[----:B------:R-:W1:Y:S07]  /*0030*/  LDCU UR5, c[0x0][0x390] ;  /* 0x00007200ff0577ac */ /* 0x000e6e0008000800 */
[----:B------:R-:W0:Y:S02]  /*0040*/  LDC R9, c[0x0][0x360] ;  /* 0x0000d800ff097b82 */ /* 0x000e240000000800 */
[----:B0-----:R-:W-:-:S05]  /*0050*/  IMAD R9, R9, UR4, R0 ;  /* 0x0000000409097c24 */ /* 0x001fca000f8e0200 */
[----:B-1----:R-:W-:-:S13]  /*0060*/  ISETP.GE.AND P0, PT, R9, UR5, PT ;  /* 0x0000000509007c0c */ /* 0x002fda000bf06270 */
[----:B------:R-:W-:Y:S05]  /*0070*/  @P0 EXIT ;  /* 0x000000000000094d */ /* 0x000fea0003800000 */
[----:B------:R-:W0:Y:S01]  /*0080*/  LDC.64 R2, c[0x0][0x380] ;  /* 0x0000e000ff027b82 */ /* 0x000e220000000a00 */
[----:B------:R-:W1:Y:S07]  /*0090*/  LDCU.64 UR4, c[0x0][0x358] ;  /* 0x00006b00ff0477ac */ /* 0x000e6e0008000a00 */
[----:B------:R-:W2:Y:S01]  /*00a0*/  LDC.64 R6, c[0x0][0x388] ;  /* 0x0000e200ff067b82 */ /* 0x000ea20000000a00 */
[----:B0-----:R-:W-:-:S06]  /*00b0*/  IMAD.WIDE R2, R9, 0x4, R2 ;  /* 0x0000000409027825 */ /* 0x001fcc00078e0202 */
[----:B-1----:R-:W3:Y:S01]  /*00c0*/  LDG.E R2, desc[UR4][R2.64] ;  /* 0x0000000402027981 */ /* 0x002ee2000c1e1900 */
[----:B------:R-:W-:Y:S01]  /*00d0*/  IMAD.MOV.U32 R0, RZ, RZ, RZ ;  /* 0x000000ffff007224 */ /* 0x000fe200078e00ff */
[----:B---3--:R2:W0:Y:S02]  /*00e0*/  F2F.F64.F32 R4, R2 ;  /* 0x0000000200047310 */ /* 0x0084240000201800 */
[----:B--2---:R-:W-:Y:S01]  /*00f0*/  IMAD.WIDE R2, R9, 0x4, R6 ;  /* 0x0000000409027825 */ /* 0x004fe200078e0206 */
[----:B0-----:R-:W-:Y:S01]  /*0100*/  DSETP.MAX.AND P0, P1, RZ, R4, PT ;  /* 0x00000004ff00722a */ /* 0x001fe2000390f000 */
[----:B------:R-:W-:Y:S02]  /*0110*/  MOV R13, R5 ;  /* 0x00000005000d7202 */ /* 0x000fe40000000f00 */
[----:B------:R-:W-:Y:S02]  /*0120*/  IMAD.MOV.U32 R11, RZ, RZ, R4 ;  /* 0x000000ffff0b7224 */ /* 0x000fe400078e0004 */
[----:B------:R-:W-:Y:S01]  /*0130*/  HFMA2 R4, -RZ, RZ, 0, 0 ;  /* 0x00000000ff047431 */ /* 0x000fe200000001ff */
[----:B------:R-:W-:-:S04]  /*0140*/  FSEL R15, R0, R13, P0 ;  /* 0x0000000d000f7208 */ /* 0x000fc80000000000 */
[----:B------:R-:W-:-:S04]  /*0150*/  SEL R4, R4, R11, P0 ;  /* 0x0000000b04047207 */ /* 0x000fc80000000000 */
[----:B------:R-:W-:-:S05]  /*0160*/  @P1 LOP3.LUT R15, R13, 0x80000, RZ, 0xfc, !PT ;  /* 0x000800000d0f1812 */ /* 0x000fca00078efcff */
[----:B------:R-:W-:-:S06]  /*0170*/  IMAD.MOV.U32 R5, RZ, RZ, R15 ;  /* 0x000000ffff057224 */ /* 0x000fcc00078e000f */
[----:B------:R-:W0:Y:S02]  /*0180*/  F2F.F32.F64 R5, R4 ;  /* 0x0000000400057310 */ /* 0x000e240000301000 */
[----:B0-----:R-:W-:Y:S01]  /*0190*/  STG.E desc[UR4][R2.64], R5 ;  /* 0x0000000502007986 */ /* 0x001fe2000c101904 */
[----:B------:R-:W-:Y:S05]  /*01a0*/  EXIT ;  /* 0x000000000000794d */ /* 0x000fea0003800000 */
.L_x_0:
[----:B------:R-:W-:-:S00]  /*01b0*/  BRA `(.L_x_0) ;  /* 0xfffffffc00fc7947 */ /* 0x000fc0000383ffff */
[----:B------:R-:W-:-:S00]  /*01c0*/  NOP ;  /* 0x0000000000007918 */ /* 0x000fc00000000000 */
        /* <DEDUP_REMOVED lines=11> */
.L_x_1:


//--------------------- .nv.shared.reserved.0     --------------------------
	.section	.nv.shared.reserved.0,"aw",@nobits
	.weak		__nv_reservedSMEM_offset_0_alias
	.size		__nv_reservedSMEM_offset_0_alias, 0, 64
	.other		__nv_reservedSMEM_offset_0_alias,@"STO_CUDA_RESERVED_SHARED STV_DEFAULT"
__nv_reservedSMEM_offset_0_alias:
	.zero		0
	.zero		64


//--------------------- .nv.constant0._Z11relu_kernelPKfPfi --------------------------
	.section	.nv.constant0._Z11relu_kernelPKfPfi,"a",@progbits
	.sectionflags	@""
	.align	4
.nv.constant0._Z11relu_kernelPKfPfi:
	.zero		916


//--------------------- SYMBOLS --------------------------

	.type		.nv.reservedSmem.offset0,@object
	.size		.nv.reservedSmem.offset0,0x4
